//
// Generated by NVIDIA NVVM Compiler
//
// Compiler Build ID: CL-36424714
// Cuda compilation tools, release 13.0, V13.0.88
// Based on NVVM 20.0.0
//

.version 9.0
.target sm_100
.address_size 64

	// .globl	_ZN3cub18CUB_300001_SM_10006detail11EmptyKernelIvEEvv
.global .align 1 .b8 _ZN40_INTERNAL_118f7ace_4_k_cu_cd283236_689814cuda3std3__442_GLOBAL__N__118f7ace_4_k_cu_cd283236_689816ignoreE[1];
.global .align 1 .b8 _ZN40_INTERNAL_118f7ace_4_k_cu_cd283236_689814cuda3std3__45__cpo5beginE[1];
.global .align 1 .b8 _ZN40_INTERNAL_118f7ace_4_k_cu_cd283236_689814cuda3std3__45__cpo3endE[1];
.global .align 1 .b8 _ZN40_INTERNAL_118f7ace_4_k_cu_cd283236_689814cuda3std3__45__cpo6cbeginE[1];
.global .align 1 .b8 _ZN40_INTERNAL_118f7ace_4_k_cu_cd283236_689814cuda3std3__45__cpo4cendE[1];
.global .align 1 .b8 _ZN40_INTERNAL_118f7ace_4_k_cu_cd283236_689814cuda3std3__45__cpo6rbeginE[1];
.global .align 1 .b8 _ZN40_INTERNAL_118f7ace_4_k_cu_cd283236_689814cuda3std3__45__cpo4rendE[1];
.global .align 1 .b8 _ZN40_INTERNAL_118f7ace_4_k_cu_cd283236_689814cuda3std3__45__cpo7crbeginE[1];
.global .align 1 .b8 _ZN40_INTERNAL_118f7ace_4_k_cu_cd283236_689814cuda3std3__45__cpo5crendE[1];
.global .align 1 .b8 _ZN40_INTERNAL_118f7ace_4_k_cu_cd283236_689814cuda3std3__419piecewise_constructE[1];
.global .align 1 .b8 _ZN40_INTERNAL_118f7ace_4_k_cu_cd283236_689814cuda3std3__48in_placeE[1];
.global .align 1 .b8 _ZN40_INTERNAL_118f7ace_4_k_cu_cd283236_689814cuda3std3__420unreachable_sentinelE[1];
.global .align 1 .b8 _ZN40_INTERNAL_118f7ace_4_k_cu_cd283236_689814cuda3std3__47nulloptE[1];
.global .align 1 .b8 _ZN40_INTERNAL_118f7ace_4_k_cu_cd283236_689814cuda3std3__48unexpectE[1];
.global .align 1 .b8 _ZN40_INTERNAL_118f7ace_4_k_cu_cd283236_689814cuda3std6ranges3__45__cpo4swapE[1];
.global .align 1 .b8 _ZN40_INTERNAL_118f7ace_4_k_cu_cd283236_689814cuda3std6ranges3__45__cpo9iter_moveE[1];
.global .align 1 .b8 _ZN40_INTERNAL_118f7ace_4_k_cu_cd283236_689814cuda3std6ranges3__45__cpo7advanceE[1];
.global .align 1 .b8 _ZN40_INTERNAL_118f7ace_4_k_cu_cd283236_689814cuda3std6ranges3__45__cpo5beginE[1];
.global .align 1 .b8 _ZN40_INTERNAL_118f7ace_4_k_cu_cd283236_689814cuda3std6ranges3__45__cpo3endE[1];
.global .align 1 .b8 _ZN40_INTERNAL_118f7ace_4_k_cu_cd283236_689814cuda3std6ranges3__45__cpo6cbeginE[1];
.global .align 1 .b8 _ZN40_INTERNAL_118f7ace_4_k_cu_cd283236_689814cuda3std6ranges3__45__cpo4cendE[1];
.global .align 1 .b8 _ZN40_INTERNAL_118f7ace_4_k_cu_cd283236_689814cuda3std6ranges3__45__cpo9iter_swapE[1];
.global .align 1 .b8 _ZN40_INTERNAL_118f7ace_4_k_cu_cd283236_689814cuda3std6ranges3__45__cpo4nextE[1];
.global .align 1 .b8 _ZN40_INTERNAL_118f7ace_4_k_cu_cd283236_689814cuda3std6ranges3__45__cpo4prevE[1];
.global .align 1 .b8 _ZN40_INTERNAL_118f7ace_4_k_cu_cd283236_689814cuda3std6ranges3__45__cpo4dataE[1];
.global .align 1 .b8 _ZN40_INTERNAL_118f7ace_4_k_cu_cd283236_689814cuda3std6ranges3__45__cpo5cdataE[1];
.global .align 1 .b8 _ZN40_INTERNAL_118f7ace_4_k_cu_cd283236_689814cuda3std6ranges3__45__cpo4sizeE[1];
.global .align 1 .b8 _ZN40_INTERNAL_118f7ace_4_k_cu_cd283236_689814cuda3std6ranges3__45__cpo5ssizeE[1];
.global .align 1 .b8 _ZN40_INTERNAL_118f7ace_4_k_cu_cd283236_689814cuda3std6ranges3__45__cpo8distanceE[1];
.global .align 1 .b8 _ZN40_INTERNAL_118f7ace_4_k_cu_cd283236_689816thrust24THRUST_300001_SM_1000_NS6system6detail10sequential3seqE[1];
.global .align 1 .b8 _ZN40_INTERNAL_118f7ace_4_k_cu_cd283236_689816thrust24THRUST_300001_SM_1000_NS12placeholders2_1E[1];
.global .align 1 .b8 _ZN40_INTERNAL_118f7ace_4_k_cu_cd283236_689816thrust24THRUST_300001_SM_1000_NS12placeholders2_2E[1];
.global .align 1 .b8 _ZN40_INTERNAL_118f7ace_4_k_cu_cd283236_689816thrust24THRUST_300001_SM_1000_NS12placeholders2_3E[1];
.global .align 1 .b8 _ZN40_INTERNAL_118f7ace_4_k_cu_cd283236_689816thrust24THRUST_300001_SM_1000_NS12placeholders2_4E[1];
.global .align 1 .b8 _ZN40_INTERNAL_118f7ace_4_k_cu_cd283236_689816thrust24THRUST_300001_SM_1000_NS12placeholders2_5E[1];
.global .align 1 .b8 _ZN40_INTERNAL_118f7ace_4_k_cu_cd283236_689816thrust24THRUST_300001_SM_1000_NS12placeholders2_6E[1];
.global .align 1 .b8 _ZN40_INTERNAL_118f7ace_4_k_cu_cd283236_689816thrust24THRUST_300001_SM_1000_NS12placeholders2_7E[1];
.global .align 1 .b8 _ZN40_INTERNAL_118f7ace_4_k_cu_cd283236_689816thrust24THRUST_300001_SM_1000_NS12placeholders2_8E[1];
.global .align 1 .b8 _ZN40_INTERNAL_118f7ace_4_k_cu_cd283236_689816thrust24THRUST_300001_SM_1000_NS12placeholders2_9E[1];
.global .align 1 .b8 _ZN40_INTERNAL_118f7ace_4_k_cu_cd283236_689816thrust24THRUST_300001_SM_1000_NS12placeholders3_10E[1];

.visible .entry _ZN3cub18CUB_300001_SM_10006detail11EmptyKernelIvEEvv()
{


	ret;

}


// ===== COMPILED SASS (sm_100) =====

	.target	sm_100

	.elftype	@"ET_EXEC"


//--------------------- .note.nv.tkinfo           --------------------------
	.section	.note.nv.tkinfo,"",@"SHT_NOTE"
	.sectionflags	@"SHF_NOTE_NV_TKINFO"
	.tkinfo
        /*0018*/ 	.word	0x00000002
        /*0030*/ 	.string	""
        /*0030*/ 	.string	"ptxas"
        /*0030*/ 	.string	"Cuda compilation tools, release 13.0, V13.0.88"
        /*0030*/ 	.string	"Build cuda_13.0.r13.0/compiler.36424714_0"
        /*0030*/ 	.string	"-arch sm_100 -m 64 "



//--------------------- .note.nv.cuinfo           --------------------------
	.section	.note.nv.cuinfo,"",@"SHT_NOTE"
	.sectionflags	@"SHF_NOTE_NV_CUINFO"
        /*0018*/ 	.short	0x0002
        /*001a*/ 	.short	0x0064
        /*001c*/ 	.short	0x0082
	.zero		2


//--------------------- .nv.info                  --------------------------
	.section	.nv.info,"",@"SHT_CUDA_INFO"
	.align	4


	//----- nvinfo : EIATTR_REGCOUNT
	.align		4
        /*0000*/ 	.byte	0x04, 0x2f
        /*0002*/ 	.short	(.L_41 - .L_40)
	.align		4
.L_40:
        /*0004*/ 	.word	index@(_ZN3cub18CUB_300001_SM_10006detail11EmptyKernelIvEEvv)
        /*0008*/ 	.word	0x00000004


	//----- nvinfo : EIATTR_FRAME_SIZE
	.align		4
.L_41:
        /*000c*/ 	.byte	0x04, 0x11
        /*000e*/ 	.short	(.L_43 - .L_42)
	.align		4
.L_42:
        /*0010*/ 	.word	index@(_ZN3cub18CUB_300001_SM_10006detail11EmptyKernelIvEEvv)
        /*0014*/ 	.word	0x00000000


	//----- nvinfo : EIATTR_MIN_STACK_SIZE
	.align		4
.L_43:
        /*0018*/ 	.byte	0x04, 0x12
        /*001a*/ 	.short	(.L_45 - .L_44)
	.align		4
.L_44:
        /*001c*/ 	.word	index@(_ZN3cub18CUB_300001_SM_10006detail11EmptyKernelIvEEvv)
        /*0020*/ 	.word	0x00000000
.L_45:


//--------------------- .nv.compat                --------------------------
	.section	.nv.compat,"",@"SHT_CUDA_COMPAT_INFO"
	.align	4
        /*0000*/ 	.byte	0x02, 0x09, 0x00, 0x00, 0x02, 0x02, 0x01, 0x00, 0x02, 0x05, 0x05, 0x00, 0x03, 0x07, 0x01, 0x01
        /*0010*/ 	.byte	0x02, 0x03, 0x00, 0x00, 0x02, 0x06, 0x01, 0x00, 0x04, 0x0b, 0x08, 0x00, 0x09, 0x00, 0x00, 0x00
        /*0020*/ 	.byte	0x00, 0x00, 0x00, 0x00


//--------------------- .nv.info._ZN3cub18CUB_300001_SM_10006detail11EmptyKernelIvEEvv --------------------------
	.section	.nv.info._ZN3cub18CUB_300001_SM_10006detail11EmptyKernelIvEEvv,"",@"SHT_CUDA_INFO"
	.sectionflags	@""
	.align	4


	//----- nvinfo : EIATTR_CUDA_API_VERSION
	.align		4
        /*0000*/ 	.byte	0x04, 0x37
        /*0002*/ 	.short	(.L_47 - .L_46)
.L_46:
        /*0004*/ 	.word	0x00000082


	//----- nvinfo : EIATTR_SPARSE_MMA_MASK
	.align		4
.L_47:
        /*0008*/ 	.byte	0x03, 0x50
        /*000a*/ 	.short	0x0000


	//----- nvinfo : EIATTR_MAXREG_COUNT
	.align		4
        /*000c*/ 	.byte	0x03, 0x1b
        /*000e*/ 	.short	0x00ff


	//----- nvinfo : EIATTR_MERCURY_ISA_VERSION
	.align		4
        /*0010*/ 	.byte	0x03, 0x5f
        /*0012*/ 	.short	0x0101


	//----- nvinfo : EIATTR_VRC_CTA_INIT_COUNT
	.align		4
        /*0014*/ 	.byte	0x02, 0x4a
	.zero		1
	.zero		1


	//----- nvinfo : EIATTR_EXIT_INSTR_OFFSETS
	.align		4
        /*0018*/ 	.byte	0x04, 0x1c
        /*001a*/ 	.short	(.L_49 - .L_48)


	//   ....[0]....
.L_48:
        /*001c*/ 	.word	0x00000010


	//----- nvinfo : EIATTR_SW_WAR
	.align		4
.L_49:
        /*0020*/ 	.byte	0x04, 0x36
        /*0022*/ 	.short	(.L_51 - .L_50)
.L_50:
        /*0024*/ 	.word	0x00000008
.L_51:


//--------------------- .nv.callgraph             --------------------------
	.section	.nv.callgraph,"",@"SHT_CUDA_CALLGRAPH"
	.align	4
	.sectionentsize	8
	.align		4
        /*0000*/ 	.word	0x00000000
	.align		4
        /*0004*/ 	.word	0xffffffff
	.align		4
        /*0008*/ 	.word	0x00000000
	.align		4
        /*000c*/ 	.word	0xfffffffe
	.align		4
        /*0010*/ 	.word	0x00000000
	.align		4
        /*0014*/ 	.word	0xfffffffd
	.align		4
        /*0018*/ 	.word	0x00000000
	.align		4
        /*001c*/ 	.word	0xfffffffc


//--------------------- .nv.constant4             --------------------------
	.section	.nv.constant4,"a",@progbits
	.align	8
	.align		8
.nv.constant4:
        /*0000*/ 	.dword	_ZN40_INTERNAL_118f7ace_4_k_cu_cd283236_692774cuda3std3__442_GLOBAL__N__118f7ace_4_k_cu_cd283236_692776ignoreE
	.align		8
        /*0008*/ 	.dword	_ZN40_INTERNAL_118f7ace_4_k_cu_cd283236_692774cuda3std3__45__cpo5beginE
	.align		8
        /*0010*/ 	.dword	_ZN40_INTERNAL_118f7ace_4_k_cu_cd283236_692774cuda3std3__45__cpo3endE
	.align		8
        /*0018*/ 	.dword	_ZN40_INTERNAL_118f7ace_4_k_cu_cd283236_692774cuda3std3__45__cpo6cbeginE
	.align		8
        /*0020*/ 	.dword	_ZN40_INTERNAL_118f7ace_4_k_cu_cd283236_692774cuda3std3__45__cpo4cendE
	.align		8
        /*0028*/ 	.dword	_ZN40_INTERNAL_118f7ace_4_k_cu_cd283236_692774cuda3std3__45__cpo6rbeginE
	.align		8
        /*0030*/ 	.dword	_ZN40_INTERNAL_118f7ace_4_k_cu_cd283236_692774cuda3std3__45__cpo4rendE
	.align		8
        /*0038*/ 	.dword	_ZN40_INTERNAL_118f7ace_4_k_cu_cd283236_692774cuda3std3__45__cpo7crbeginE
	.align		8
        /*0040*/ 	.dword	_ZN40_INTERNAL_118f7ace_4_k_cu_cd283236_692774cuda3std3__45__cpo5crendE
	.align		8
        /*0048*/ 	.dword	_ZN40_INTERNAL_118f7ace_4_k_cu_cd283236_692774cuda3std3__419piecewise_constructE
	.align		8
        /*0050*/ 	.dword	_ZN40_INTERNAL_118f7ace_4_k_cu_cd283236_692774cuda3std3__48in_placeE
	.align		8
        /*0058*/ 	.dword	_ZN40_INTERNAL_118f7ace_4_k_cu_cd283236_692774cuda3std3__420unreachable_sentinelE
	.align		8
        /*0060*/ 	.dword	_ZN40_INTERNAL_118f7ace_4_k_cu_cd283236_692774cuda3std3__47nulloptE
	.align		8
        /*0068*/ 	.dword	_ZN40_INTERNAL_118f7ace_4_k_cu_cd283236_692774cuda3std3__48unexpectE
	.align		8
        /*0070*/ 	.dword	_ZN40_INTERNAL_118f7ace_4_k_cu_cd283236_692774cuda3std6ranges3__45__cpo4swapE
	.align		8
        /*0078*/ 	.dword	_ZN40_INTERNAL_118f7ace_4_k_cu_cd283236_692774cuda3std6ranges3__45__cpo9iter_moveE
	.align		8
        /*0080*/ 	.dword	_ZN40_INTERNAL_118f7ace_4_k_cu_cd283236_692774cuda3std6ranges3__45__cpo7advanceE
	.align		8
        /*0088*/ 	.dword	_ZN40_INTERNAL_118f7ace_4_k_cu_cd283236_692774cuda3std6ranges3__45__cpo5beginE
	.align		8
        /*0090*/ 	.dword	_ZN40_INTERNAL_118f7ace_4_k_cu_cd283236_692774cuda3std6ranges3__45__cpo3endE
	.align		8
        /*0098*/ 	.dword	_ZN40_INTERNAL_118f7ace_4_k_cu_cd283236_692774cuda3std6ranges3__45__cpo6cbeginE
	.align		8
        /*00a0*/ 	.dword	_ZN40_INTERNAL_118f7ace_4_k_cu_cd283236_692774cuda3std6ranges3__45__cpo4cendE
	.align		8
        /*00a8*/ 	.dword	_ZN40_INTERNAL_118f7ace_4_k_cu_cd283236_692774cuda3std6ranges3__45__cpo9iter_swapE
	.align		8
        /*00b0*/ 	.dword	_ZN40_INTERNAL_118f7ace_4_k_cu_cd283236_692774cuda3std6ranges3__45__cpo4nextE
	.align		8
        /*00b8*/ 	.dword	_ZN40_INTERNAL_118f7ace_4_k_cu_cd283236_692774cuda3std6ranges3__45__cpo4prevE
	.align		8
        /*00c0*/ 	.dword	_ZN40_INTERNAL_118f7ace_4_k_cu_cd283236_692774cuda3std6ranges3__45__cpo4dataE
	.align		8
        /*00c8*/ 	.dword	_ZN40_INTERNAL_118f7ace_4_k_cu_cd283236_692774cuda3std6ranges3__45__cpo5cdataE
	.align		8
        /*00d0*/ 	.dword	_ZN40_INTERNAL_118f7ace_4_k_cu_cd283236_692774cuda3std6ranges3__45__cpo4sizeE
	.align		8
        /*00d8*/ 	.dword	_ZN40_INTERNAL_118f7ace_4_k_cu_cd283236_692774cuda3std6ranges3__45__cpo5ssizeE
	.align		8
        /*00e0*/ 	.dword	_ZN40_INTERNAL_118f7ace_4_k_cu_cd283236_692774cuda3std6ranges3__45__cpo8distanceE
	.align		8
        /*00e8*/ 	.dword	_ZN40_INTERNAL_118f7ace_4_k_cu_cd283236_692776thrust24THRUST_300001_SM_1000_NS6system6detail10sequential3seqE
	.align		8
        /*00f0*/ 	.dword	_ZN40_INTERNAL_118f7ace_4_k_cu_cd283236_692776thrust24THRUST_300001_SM_1000_NS12placeholders2_1E
	.align		8
        /*00f8*/ 	.dword	_ZN40_INTERNAL_118f7ace_4_k_cu_cd283236_692776thrust24THRUST_300001_SM_1000_NS12placeholders2_2E
	.align		8
        /*0100*/ 	.dword	_ZN40_INTERNAL_118f7ace_4_k_cu_cd283236_692776thrust24THRUST_300001_SM_1000_NS12placeholders2_3E
	.align		8
        /*0108*/ 	.dword	_ZN40_INTERNAL_118f7ace_4_k_cu_cd283236_692776thrust24THRUST_300001_SM_1000_NS12placeholders2_4E
	.align		8
        /*0110*/ 	.dword	_ZN40_INTERNAL_118f7ace_4_k_cu_cd283236_692776thrust24THRUST_300001_SM_1000_NS12placeholders2_5E
	.align		8
        /*0118*/ 	.dword	_ZN40_INTERNAL_118f7ace_4_k_cu_cd283236_692776thrust24THRUST_300001_SM_1000_NS12placeholders2_6E
	.align		8
        /*0120*/ 	.dword	_ZN40_INTERNAL_118f7ace_4_k_cu_cd283236_692776thrust24THRUST_300001_SM_1000_NS12placeholders2_7E
	.align		8
        /*0128*/ 	.dword	_ZN40_INTERNAL_118f7ace_4_k_cu_cd283236_692776thrust24THRUST_300001_SM_1000_NS12placeholders2_8E
	.align		8
        /*0130*/ 	.dword	_ZN40_INTERNAL_118f7ace_4_k_cu_cd283236_692776thrust24THRUST_300001_SM_1000_NS12placeholders2_9E
	.align		8
        /*0138*/ 	.dword	_ZN40_INTERNAL_118f7ace_4_k_cu_cd283236_692776thrust24THRUST_300001_SM_1000_NS12placeholders3_10E


//--------------------- .text._ZN3cub18CUB_300001_SM_10006detail11EmptyKernelIvEEvv --------------------------
	.section	.text._ZN3cub18CUB_300001_SM_10006detail11EmptyKernelIvEEvv,"ax",@progbits
	.align	128
        .global         _ZN3cub18CUB_300001_SM_10006detail11EmptyKernelIvEEvv
        .type           _ZN3cub18CUB_300001_SM_10006detail11EmptyKernelIvEEvv,@function
        .size           _ZN3cub18CUB_300001_SM_10006detail11EmptyKernelIvEEvv,(.L_x_1 - _ZN3cub18CUB_300001_SM_10006detail11EmptyKernelIvEEvv)
        .other          _ZN3cub18CUB_300001_SM_10006detail11EmptyKernelIvEEvv,@"STO_CUDA_ENTRY STV_DEFAULT"
_ZN3cub18CUB_300001_SM_10006detail11EmptyKernelIvEEvv:
.text._ZN3cub18CUB_300001_SM_10006detail11EmptyKernelIvEEvv:
[----:B------:R-:W-:Y:S01]  /*0000*/  LDC R1, c[0x0][0x37c] ;  /* 0x0000df00ff017b82 */ /* 0x000fe20000000800 */
[----:B------:R-:W-:Y:S05]  /*0010*/  EXIT ;  /* 0x000000000000794d */ /* 0x000fea0003800000 */
.L_x_0:
[----:B------:R-:W-:-:S00]  /*0020*/  BRA `(.L_x_0) ;  /* 0xfffffffc00fc7947 */ /* 0x000fc0000383ffff */
[----:B------:R-:W-:-:S00]  /*0030*/  NOP ;  /* 0x0000000000007918 */ /* 0x000fc00000000000 */
        /* <DEDUP_REMOVED lines=12> */
.L_x_1:


//--------------------- .nv.shared.reserved.0     --------------------------
	.section	.nv.shared.reserved.0,"aw",@nobits
	.weak		__nv_reservedSMEM_offset_0_alias
	.size		__nv_reservedSMEM_offset_0_alias, 0, 64
	.other		__nv_reservedSMEM_offset_0_alias,@"STO_CUDA_RESERVED_SHARED STV_DEFAULT"
__nv_reservedSMEM_offset_0_alias:
	.zero		0
	.zero		64


//--------------------- .nv.global                --------------------------
	.section	.nv.global,"aw",@nobits
.nv.global:
	.type		_ZN40_INTERNAL_118f7ace_4_k_cu_cd283236_692776thrust24THRUST_300001_SM_1000_NS12placeholders2_5E,@object
	.size		_ZN40_INTERNAL_118f7ace_4_k_cu_cd283236_692776thrust24THRUST_300001_SM_1000_NS12placeholders2_5E,(_ZN40_INTERNAL_118f7ace_4_k_cu_cd283236_692774cuda3std3__45__cpo3endE - _ZN40_INTERNAL_118f7ace_4_k_cu_cd283236_692776thrust24THRUST_300001_SM_1000_NS12placeholders2_5E)
_ZN40_INTERNAL_118f7ace_4_k_cu_cd283236_692776thrust24THRUST_300001_SM_1000_NS12placeholders2_5E:
	.zero		1
	.type		_ZN40_INTERNAL_118f7ace_4_k_cu_cd283236_692774cuda3std3__45__cpo3endE,@object
	.size		_ZN40_INTERNAL_118f7ace_4_k_cu_cd283236_692774cuda3std3__45__cpo3endE,(_ZN40_INTERNAL_118f7ace_4_k_cu_cd283236_692774cuda3std6ranges3__45__cpo3endE - _ZN40_INTERNAL_118f7ace_4_k_cu_cd283236_692774cuda3std3__45__cpo3endE)
_ZN40_INTERNAL_118f7ace_4_k_cu_cd283236_692774cuda3std3__45__cpo3endE:
	.zero		1
	.type		_ZN40_INTERNAL_118f7ace_4_k_cu_cd283236_692774cuda3std6ranges3__45__cpo3endE,@object
	.size		_ZN40_INTERNAL_118f7ace_4_k_cu_cd283236_692774cuda3std6ranges3__45__cpo3endE,(_ZN40_INTERNAL_118f7ace_4_k_cu_cd283236_692774cuda3std3__48in_placeE - _ZN40_INTERNAL_118f7ace_4_k_cu_cd283236_692774cuda3std6ranges3__45__cpo3endE)
_ZN40_INTERNAL_118f7ace_4_k_cu_cd283236_692774cuda3std6ranges3__45__cpo3endE:
	.zero		1
	.type		_ZN40_INTERNAL_118f7ace_4_k_cu_cd283236_692774cuda3std3__48in_placeE,@object
	.size		_ZN40_INTERNAL_118f7ace_4_k_cu_cd283236_692774cuda3std3__48in_placeE,(_ZN40_INTERNAL_118f7ace_4_k_cu_cd283236_692774cuda3std6ranges3__45__cpo4sizeE - _ZN40_INTERNAL_118f7ace_4_k_cu_cd283236_692774cuda3std3__48in_placeE)
_ZN40_INTERNAL_118f7ace_4_k_cu_cd283236_692774cuda3std3__48in_placeE:
	.zero		1
	.type		_ZN40_INTERNAL_118f7ace_4_k_cu_cd283236_692774cuda3std6ranges3__45__cpo4sizeE,@object
	.size		_ZN40_INTERNAL_118f7ace_4_k_cu_cd283236_692774cuda3std6ranges3__45__cpo4sizeE,(_ZN40_INTERNAL_118f7ace_4_k_cu_cd283236_692776thrust24THRUST_300001_SM_1000_NS12placeholders2_9E - _ZN40_INTERNAL_118f7ace_4_k_cu_cd283236_692774cuda3std6ranges3__45__cpo4sizeE)
_ZN40_INTERNAL_118f7ace_4_k_cu_cd283236_692774cuda3std6ranges3__45__cpo4sizeE:
	.zero		1
	.type		_ZN40_INTERNAL_118f7ace_4_k_cu_cd283236_692776thrust24THRUST_300001_SM_1000_NS12placeholders2_9E,@object
	.size		_ZN40_INTERNAL_118f7ace_4_k_cu_cd283236_692776thrust24THRUST_300001_SM_1000_NS12placeholders2_9E,(_ZN40_INTERNAL_118f7ace_4_k_cu_cd283236_692774cuda3std3__45__cpo4rendE - _ZN40_INTERNAL_118f7ace_4_k_cu_cd283236_692776thrust24THRUST_300001_SM_1000_NS12placeholders2_9E)
_ZN40_INTERNAL_118f7ace_4_k_cu_cd283236_692776thrust24THRUST_300001_SM_1000_NS12placeholders2_9E:
	.zero		1
	.type		_ZN40_INTERNAL_118f7ace_4_k_cu_cd283236_692774cuda3std3__45__cpo4rendE,@object
	.size		_ZN40_INTERNAL_118f7ace_4_k_cu_cd283236_692774cuda3std3__45__cpo4rendE,(_ZN40_INTERNAL_118f7ace_4_k_cu_cd283236_692774cuda3std6ranges3__45__cpo4nextE - _ZN40_INTERNAL_118f7ace_4_k_cu_cd283236_692774cuda3std3__45__cpo4rendE)
_ZN40_INTERNAL_118f7ace_4_k_cu_cd283236_692774cuda3std3__45__cpo4rendE:
	.zero		1
	.type		_ZN40_INTERNAL_118f7ace_4_k_cu_cd283236_692774cuda3std6ranges3__45__cpo4nextE,@object
	.size		_ZN40_INTERNAL_118f7ace_4_k_cu_cd283236_692774cuda3std6ranges3__45__cpo4nextE,(_ZN40_INTERNAL_118f7ace_4_k_cu_cd283236_692774cuda3std6ranges3__45__cpo4swapE - _ZN40_INTERNAL_118f7ace_4_k_cu_cd283236_692774cuda3std6ranges3__45__cpo4nextE)
_ZN40_INTERNAL_118f7ace_4_k_cu_cd283236_692774cuda3std6ranges3__45__cpo4nextE:
	.zero		1
	.type		_ZN40_INTERNAL_118f7ace_4_k_cu_cd283236_692774cuda3std6ranges3__45__cpo4swapE,@object
	.size		_ZN40_INTERNAL_118f7ace_4_k_cu_cd283236_692774cuda3std6ranges3__45__cpo4swapE,(_ZN40_INTERNAL_118f7ace_4_k_cu_cd283236_692776thrust24THRUST_300001_SM_1000_NS12placeholders2_1E - _ZN40_INTERNAL_118f7ace_4_k_cu_cd283236_692774cuda3std6ranges3__45__cpo4swapE)
_ZN40_INTERNAL_118f7ace_4_k_cu_cd283236_692774cuda3std6ranges3__45__cpo4swapE:
	.zero		1
	.type		_ZN40_INTERNAL_118f7ace_4_k_cu_cd283236_692776thrust24THRUST_300001_SM_1000_NS12placeholders2_1E,@object
	.size		_ZN40_INTERNAL_118f7ace_4_k_cu_cd283236_692776thrust24THRUST_300001_SM_1000_NS12placeholders2_1E,(_ZN40_INTERNAL_118f7ace_4_k_cu_cd283236_692776thrust24THRUST_300001_SM_1000_NS12placeholders2_3E - _ZN40_INTERNAL_118f7ace_4_k_cu_cd283236_692776thrust24THRUST_300001_SM_1000_NS12placeholders2_1E)
_ZN40_INTERNAL_118f7ace_4_k_cu_cd283236_692776thrust24THRUST_300001_SM_1000_NS12placeholders2_1E:
	.zero		1
	.type		_ZN40_INTERNAL_118f7ace_4_k_cu_cd283236_692776thrust24THRUST_300001_SM_1000_NS12placeholders2_3E,@object
	.size		_ZN40_INTERNAL_118f7ace_4_k_cu_cd283236_692776thrust24THRUST_300001_SM_1000_NS12placeholders2_3E,(_ZN40_INTERNAL_118f7ace_4_k_cu_cd283236_692774cuda3std3__442_GLOBAL__N__118f7ace_4_k_cu_cd283236_692776ignoreE - _ZN40_INTERNAL_118f7ace_4_k_cu_cd283236_692776thrust24THRUST_300001_SM_1000_NS12placeholders2_3E)
_ZN40_INTERNAL_118f7ace_4_k_cu_cd283236_692776thrust24THRUST_300001_SM_1000_NS12placeholders2_3E:
	.zero		1
	.type		_ZN40_INTERNAL_118f7ace_4_k_cu_cd283236_692774cuda3std3__442_GLOBAL__N__118f7ace_4_k_cu_cd283236_692776ignoreE,@object
	.size		_ZN40_INTERNAL_118f7ace_4_k_cu_cd283236_692774cuda3std3__442_GLOBAL__N__118f7ace_4_k_cu_cd283236_692776ignoreE,(_ZN40_INTERNAL_118f7ace_4_k_cu_cd283236_692774cuda3std6ranges3__45__cpo7advanceE - _ZN40_INTERNAL_118f7ace_4_k_cu_cd283236_692774cuda3std3__442_GLOBAL__N__118f7ace_4_k_cu_cd283236_692776ignoreE)
_ZN40_INTERNAL_118f7ace_4_k_cu_cd283236_692774cuda3std3__442_GLOBAL__N__118f7ace_4_k_cu_cd283236_692776ignoreE:
	.zero		1
	.type		_ZN40_INTERNAL_118f7ace_4_k_cu_cd283236_692774cuda3std6ranges3__45__cpo7advanceE,@object
	.size		_ZN40_INTERNAL_118f7ace_4_k_cu_cd283236_692774cuda3std6ranges3__45__cpo7advanceE,(_ZN40_INTERNAL_118f7ace_4_k_cu_cd283236_692774cuda3std3__45__cpo5crendE - _ZN40_INTERNAL_118f7ace_4_k_cu_cd283236_692774cuda3std6ranges3__45__cpo7advanceE)
_ZN40_INTERNAL_118f7ace_4_k_cu_cd283236_692774cuda3std6ranges3__45__cpo7advanceE:
	.zero		1
	.type		_ZN40_INTERNAL_118f7ace_4_k_cu_cd283236_692774cuda3std3__45__cpo5crendE,@object
	.size		_ZN40_INTERNAL_118f7ace_4_k_cu_cd283236_692774cuda3std3__45__cpo5crendE,(_ZN40_INTERNAL_118f7ace_4_k_cu_cd283236_692774cuda3std6ranges3__45__cpo4dataE - _ZN40_INTERNAL_118f7ace_4_k_cu_cd283236_692774cuda3std3__45__cpo5crendE)
_ZN40_INTERNAL_118f7ace_4_k_cu_cd283236_692774cuda3std3__45__cpo5crendE:
	.zero		1
	.type		_ZN40_INTERNAL_118f7ace_4_k_cu_cd283236_692774cuda3std6ranges3__45__cpo4dataE,@object
	.size		_ZN40_INTERNAL_118f7ace_4_k_cu_cd283236_692774cuda3std6ranges3__45__cpo4dataE,(_ZN40_INTERNAL_118f7ace_4_k_cu_cd283236_692776thrust24THRUST_300001_SM_1000_NS12placeholders2_7E - _ZN40_INTERNAL_118f7ace_4_k_cu_cd283236_692774cuda3std6ranges3__45__cpo4dataE)
_ZN40_INTERNAL_118f7ace_4_k_cu_cd283236_692774cuda3std6ranges3__45__cpo4dataE:
	.zero		1
	.type		_ZN40_INTERNAL_118f7ace_4_k_cu_cd283236_692776thrust24THRUST_300001_SM_1000_NS12placeholders2_7E,@object
	.size		_ZN40_INTERNAL_118f7ace_4_k_cu_cd283236_692776thrust24THRUST_300001_SM_1000_NS12placeholders2_7E,(_ZN40_INTERNAL_118f7ace_4_k_cu_cd283236_692774cuda3std3__45__cpo4cendE - _ZN40_INTERNAL_118f7ace_4_k_cu_cd283236_692776thrust24THRUST_300001_SM_1000_NS12placeholders2_7E)
_ZN40_INTERNAL_118f7ace_4_k_cu_cd283236_692776thrust24THRUST_300001_SM_1000_NS12placeholders2_7E:
	.zero		1
	.type		_ZN40_INTERNAL_118f7ace_4_k_cu_cd283236_692774cuda3std3__45__cpo4cendE,@object
	.size		_ZN40_INTERNAL_118f7ace_4_k_cu_cd283236_692774cuda3std3__45__cpo4cendE,(_ZN40_INTERNAL_118f7ace_4_k_cu_cd283236_692774cuda3std6ranges3__45__cpo4cendE - _ZN40_INTERNAL_118f7ace_4_k_cu_cd283236_692774cuda3std3__45__cpo4cendE)
_ZN40_INTERNAL_118f7ace_4_k_cu_cd283236_692774cuda3std3__45__cpo4cendE:
	.zero		1
	.type		_ZN40_INTERNAL_118f7ace_4_k_cu_cd283236_692774cuda3std6ranges3__45__cpo4cendE,@object
	.size		_ZN40_INTERNAL_118f7ace_4_k_cu_cd283236_692774cuda3std6ranges3__45__cpo4cendE,(_ZN40_INTERNAL_118f7ace_4_k_cu_cd283236_692774cuda3std3__47nulloptE - _ZN40_INTERNAL_118f7ace_4_k_cu_cd283236_692774cuda3std6ranges3__45__cpo4cendE)
_ZN40_INTERNAL_118f7ace_4_k_cu_cd283236_692774cuda3std6ranges3__45__cpo4cendE:
	.zero		1
	.type		_ZN40_INTERNAL_118f7ace_4_k_cu_cd283236_692774cuda3std3__47nulloptE,@object
	.size		_ZN40_INTERNAL_118f7ace_4_k_cu_cd283236_692774cuda3std3__47nulloptE,(_ZN40_INTERNAL_118f7ace_4_k_cu_cd283236_692774cuda3std6ranges3__45__cpo8distanceE - _ZN40_INTERNAL_118f7ace_4_k_cu_cd283236_692774cuda3std3__47nulloptE)
_ZN40_INTERNAL_118f7ace_4_k_cu_cd283236_692774cuda3std3__47nulloptE:
	.zero		1
	.type		_ZN40_INTERNAL_118f7ace_4_k_cu_cd283236_692774cuda3std6ranges3__45__cpo8distanceE,@object
	.size		_ZN40_INTERNAL_118f7ace_4_k_cu_cd283236_692774cuda3std6ranges3__45__cpo8distanceE,(_ZN40_INTERNAL_118f7ace_4_k_cu_cd283236_692776thrust24THRUST_300001_SM_1000_NS12placeholders2_6E - _ZN40_INTERNAL_118f7ace_4_k_cu_cd283236_692774cuda3std6ranges3__45__cpo8distanceE)
_ZN40_INTERNAL_118f7ace_4_k_cu_cd283236_692774cuda3std6ranges3__45__cpo8distanceE:
	.zero		1
	.type		_ZN40_INTERNAL_118f7ace_4_k_cu_cd283236_692776thrust24THRUST_300001_SM_1000_NS12placeholders2_6E,@object
	.size		_ZN40_INTERNAL_118f7ace_4_k_cu_cd283236_692776thrust24THRUST_300001_SM_1000_NS12placeholders2_6E,(_ZN40_INTERNAL_118f7ace_4_k_cu_cd283236_692774cuda3std3__45__cpo6cbeginE - _ZN40_INTERNAL_118f7ace_4_k_cu_cd283236_692776thrust24THRUST_300001_SM_1000_NS12placeholders2_6E)
_ZN40_INTERNAL_118f7ace_4_k_cu_cd283236_692776thrust24THRUST_300001_SM_1000_NS12placeholders2_6E:
	.zero		1
	.type		_ZN40_INTERNAL_118f7ace_4_k_cu_cd283236_692774cuda3std3__45__cpo6cbeginE,@object
	.size		_ZN40_INTERNAL_118f7ace_4_k_cu_cd283236_692774cuda3std3__45__cpo6cbeginE,(_ZN40_INTERNAL_118f7ace_4_k_cu_cd283236_692774cuda3std6ranges3__45__cpo6cbeginE - _ZN40_INTERNAL_118f7ace_4_k_cu_cd283236_692774cuda3std3__45__cpo6cbeginE)
_ZN40_INTERNAL_118f7ace_4_k_cu_cd283236_692774cuda3std3__45__cpo6cbeginE:
	.zero		1
	.type		_ZN40_INTERNAL_118f7ace_4_k_cu_cd283236_692774cuda3std6ranges3__45__cpo6cbeginE,@object
	.size		_ZN40_INTERNAL_118f7ace_4_k_cu_cd283236_692774cuda3std6ranges3__45__cpo6cbeginE,(_ZN40_INTERNAL_118f7ace_4_k_cu_cd283236_692774cuda3std3__420unreachable_sentinelE - _ZN40_INTERNAL_118f7ace_4_k_cu_cd283236_692774cuda3std6ranges3__45__cpo6cbeginE)
_ZN40_INTERNAL_118f7ace_4_k_cu_cd283236_692774cuda3std6ranges3__45__cpo6cbeginE:
	.zero		1
	.type		_ZN40_INTERNAL_118f7ace_4_k_cu_cd283236_692774cuda3std3__420unreachable_sentinelE,@object
	.size		_ZN40_INTERNAL_118f7ace_4_k_cu_cd283236_692774cuda3std3__420unreachable_sentinelE,(_ZN40_INTERNAL_118f7ace_4_k_cu_cd283236_692774cuda3std6ranges3__45__cpo5ssizeE - _ZN40_INTERNAL_118f7ace_4_k_cu_cd283236_692774cuda3std3__420unreachable_sentinelE)
_ZN40_INTERNAL_118f7ace_4_k_cu_cd283236_692774cuda3std3__420unreachable_sentinelE:
	.zero		1
	.type		_ZN40_INTERNAL_118f7ace_4_k_cu_cd283236_692774cuda3std6ranges3__45__cpo5ssizeE,@object
	.size		_ZN40_INTERNAL_118f7ace_4_k_cu_cd283236_692774cuda3std6ranges3__45__cpo5ssizeE,(_ZN40_INTERNAL_118f7ace_4_k_cu_cd283236_692776thrust24THRUST_300001_SM_1000_NS12placeholders3_10E - _ZN40_INTERNAL_118f7ace_4_k_cu_cd283236_692774cuda3std6ranges3__45__cpo5ssizeE)
_ZN40_INTERNAL_118f7ace_4_k_cu_cd283236_692774cuda3std6ranges3__45__cpo5ssizeE:
	.zero		1
	.type		_ZN40_INTERNAL_118f7ace_4_k_cu_cd283236_692776thrust24THRUST_300001_SM_1000_NS12placeholders3_10E,@object
	.size		_ZN40_INTERNAL_118f7ace_4_k_cu_cd283236_692776thrust24THRUST_300001_SM_1000_NS12placeholders3_10E,(_ZN40_INTERNAL_118f7ace_4_k_cu_cd283236_692774cuda3std3__45__cpo7crbeginE - _ZN40_INTERNAL_118f7ace_4_k_cu_cd283236_692776thrust24THRUST_300001_SM_1000_NS12placeholders3_10E)
_ZN40_INTERNAL_118f7ace_4_k_cu_cd283236_692776thrust24THRUST_300001_SM_1000_NS12placeholders3_10E:
	.zero		1
	.type		_ZN40_INTERNAL_118f7ace_4_k_cu_cd283236_692774cuda3std3__45__cpo7crbeginE,@object
	.size		_ZN40_INTERNAL_118f7ace_4_k_cu_cd283236_692774cuda3std3__45__cpo7crbeginE,(_ZN40_INTERNAL_118f7ace_4_k_cu_cd283236_692774cuda3std6ranges3__45__cpo4prevE - _ZN40_INTERNAL_118f7ace_4_k_cu_cd283236_692774cuda3std3__45__cpo7crbeginE)
_ZN40_INTERNAL_118f7ace_4_k_cu_cd283236_692774cuda3std3__45__cpo7crbeginE:
	.zero		1
	.type		_ZN40_INTERNAL_118f7ace_4_k_cu_cd283236_692774cuda3std6ranges3__45__cpo4prevE,@object
	.size		_ZN40_INTERNAL_118f7ace_4_k_cu_cd283236_692774cuda3std6ranges3__45__cpo4prevE,(_ZN40_INTERNAL_118f7ace_4_k_cu_cd283236_692774cuda3std6ranges3__45__cpo9iter_moveE - _ZN40_INTERNAL_118f7ace_4_k_cu_cd283236_692774cuda3std6ranges3__45__cpo4prevE)
_ZN40_INTERNAL_118f7ace_4_k_cu_cd283236_692774cuda3std6ranges3__45__cpo4prevE:
	.zero		1
	.type		_ZN40_INTERNAL_118f7ace_4_k_cu_cd283236_692774cuda3std6ranges3__45__cpo9iter_moveE,@object
	.size		_ZN40_INTERNAL_118f7ace_4_k_cu_cd283236_692774cuda3std6ranges3__45__cpo9iter_moveE,(_ZN40_INTERNAL_118f7ace_4_k_cu_cd283236_692776thrust24THRUST_300001_SM_1000_NS12placeholders2_2E - _ZN40_INTERNAL_118f7ace_4_k_cu_cd283236_692774cuda3std6ranges3__45__cpo9iter_moveE)
_ZN40_INTERNAL_118f7ace_4_k_cu_cd283236_692774cuda3std6ranges3__45__cpo9iter_moveE:
	.zero		1
	.type		_ZN40_INTERNAL_118f7ace_4_k_cu_cd283236_692776thrust24THRUST_300001_SM_1000_NS12placeholders2_2E,@object
	.size		_ZN40_INTERNAL_118f7ace_4_k_cu_cd283236_692776thrust24THRUST_300001_SM_1000_NS12placeholders2_2E,(_ZN40_INTERNAL_118f7ace_4_k_cu_cd283236_692776thrust24THRUST_300001_SM_1000_NS12placeholders2_4E - _ZN40_INTERNAL_118f7ace_4_k_cu_cd283236_692776thrust24THRUST_300001_SM_1000_NS12placeholders2_2E)
_ZN40_INTERNAL_118f7ace_4_k_cu_cd283236_692776thrust24THRUST_300001_SM_1000_NS12placeholders2_2E:
	.zero		1
	.type		_ZN40_INTERNAL_118f7ace_4_k_cu_cd283236_692776thrust24THRUST_300001_SM_1000_NS12placeholders2_4E,@object
	.size		_ZN40_INTERNAL_118f7ace_4_k_cu_cd283236_692776thrust24THRUST_300001_SM_1000_NS12placeholders2_4E,(_ZN40_INTERNAL_118f7ace_4_k_cu_cd283236_692774cuda3std3__45__cpo5beginE - _ZN40_INTERNAL_118f7ace_4_k_cu_cd283236_692776thrust24THRUST_300001_SM_1000_NS12placeholders2_4E)
_ZN40_INTERNAL_118f7ace_4_k_cu_cd283236_692776thrust24THRUST_300001_SM_1000_NS12placeholders2_4E:
	.zero		1
	.type		_ZN40_INTERNAL_118f7ace_4_k_cu_cd283236_692774cuda3std3__45__cpo5beginE,@object
	.size		_ZN40_INTERNAL_118f7ace_4_k_cu_cd283236_692774cuda3std3__45__cpo5beginE,(_ZN40_INTERNAL_118f7ace_4_k_cu_cd283236_692774cuda3std6ranges3__45__cpo5beginE - _ZN40_INTERNAL_118f7ace_4_k_cu_cd283236_692774cuda3std3__45__cpo5beginE)
_ZN40_INTERNAL_118f7ace_4_k_cu_cd283236_692774cuda3std3__45__cpo5beginE:
	.zero		1
	.type		_ZN40_INTERNAL_118f7ace_4_k_cu_cd283236_692774cuda3std6ranges3__45__cpo5beginE,@object
	.size		_ZN40_INTERNAL_118f7ace_4_k_cu_cd283236_692774cuda3std6ranges3__45__cpo5beginE,(_ZN40_INTERNAL_118f7ace_4_k_cu_cd283236_692774cuda3std3__419piecewise_constructE - _ZN40_INTERNAL_118f7ace_4_k_cu_cd283236_692774cuda3std6ranges3__45__cpo5beginE)
_ZN40_INTERNAL_118f7ace_4_k_cu_cd283236_692774cuda3std6ranges3__45__cpo5beginE:
	.zero		1
	.type		_ZN40_INTERNAL_118f7ace_4_k_cu_cd283236_692774cuda3std3__419piecewise_constructE,@object
	.size		_ZN40_INTERNAL_118f7ace_4_k_cu_cd283236_692774cuda3std3__419piecewise_constructE,(_ZN40_INTERNAL_118f7ace_4_k_cu_cd283236_692774cuda3std6ranges3__45__cpo5cdataE - _ZN40_INTERNAL_118f7ace_4_k_cu_cd283236_692774cuda3std3__419piecewise_constructE)
_ZN40_INTERNAL_118f7ace_4_k_cu_cd283236_692774cuda3std3__419piecewise_constructE:
	.zero		1
	.type		_ZN40_INTERNAL_118f7ace_4_k_cu_cd283236_692774cuda3std6ranges3__45__cpo5cdataE,@object
	.size		_ZN40_INTERNAL_118f7ace_4_k_cu_cd283236_692774cuda3std6ranges3__45__cpo5cdataE,(_ZN40_INTERNAL_118f7ace_4_k_cu_cd283236_692776thrust24THRUST_300001_SM_1000_NS12placeholders2_8E - _ZN40_INTERNAL_118f7ace_4_k_cu_cd283236_692774cuda3std6ranges3__45__cpo5cdataE)
_ZN40_INTERNAL_118f7ace_4_k_cu_cd283236_692774cuda3std6ranges3__45__cpo5cdataE:
	.zero		1
	.type		_ZN40_INTERNAL_118f7ace_4_k_cu_cd283236_692776thrust24THRUST_300001_SM_1000_NS12placeholders2_8E,@object
	.size		_ZN40_INTERNAL_118f7ace_4_k_cu_cd283236_692776thrust24THRUST_300001_SM_1000_NS12placeholders2_8E,(_ZN40_INTERNAL_118f7ace_4_k_cu_cd283236_692774cuda3std3__45__cpo6rbeginE - _ZN40_INTERNAL_118f7ace_4_k_cu_cd283236_692776thrust24THRUST_300001_SM_1000_NS12placeholders2_8E)
_ZN40_INTERNAL_118f7ace_4_k_cu_cd283236_692776thrust24THRUST_300001_SM_1000_NS12placeholders2_8E:
	.zero		1
	.type		_ZN40_INTERNAL_118f7ace_4_k_cu_cd283236_692774cuda3std3__45__cpo6rbeginE,@object
	.size		_ZN40_INTERNAL_118f7ace_4_k_cu_cd283236_692774cuda3std3__45__cpo6rbeginE,(_ZN40_INTERNAL_118f7ace_4_k_cu_cd283236_692774cuda3std6ranges3__45__cpo9iter_swapE - _ZN40_INTERNAL_118f7ace_4_k_cu_cd283236_692774cuda3std3__45__cpo6rbeginE)
_ZN40_INTERNAL_118f7ace_4_k_cu_cd283236_692774cuda3std3__45__cpo6rbeginE:
	.zero		1
	.type		_ZN40_INTERNAL_118f7ace_4_k_cu_cd283236_692774cuda3std6ranges3__45__cpo9iter_swapE,@object
	.size		_ZN40_INTERNAL_118f7ace_4_k_cu_cd283236_692774cuda3std6ranges3__45__cpo9iter_swapE,(_ZN40_INTERNAL_118f7ace_4_k_cu_cd283236_692774cuda3std3__48unexpectE - _ZN40_INTERNAL_118f7ace_4_k_cu_cd283236_692774cuda3std6ranges3__45__cpo9iter_swapE)
_ZN40_INTERNAL_118f7ace_4_k_cu_cd283236_692774cuda3std6ranges3__45__cpo9iter_swapE:
	.zero		1
	.type		_ZN40_INTERNAL_118f7ace_4_k_cu_cd283236_692774cuda3std3__48unexpectE,@object
	.size		_ZN40_INTERNAL_118f7ace_4_k_cu_cd283236_692774cuda3std3__48unexpectE,(_ZN40_INTERNAL_118f7ace_4_k_cu_cd283236_692776thrust24THRUST_300001_SM_1000_NS6system6detail10sequential3seqE - _ZN40_INTERNAL_118f7ace_4_k_cu_cd283236_692774cuda3std3__48unexpectE)
_ZN40_INTERNAL_118f7ace_4_k_cu_cd283236_692774cuda3std3__48unexpectE:
	.zero		1
	.type		_ZN40_INTERNAL_118f7ace_4_k_cu_cd283236_692776thrust24THRUST_300001_SM_1000_NS6system6detail10sequential3seqE,@object
	.size		_ZN40_INTERNAL_118f7ace_4_k_cu_cd283236_692776thrust24THRUST_300001_SM_1000_NS6system6detail10sequential3seqE,(.L_29 - _ZN40_INTERNAL_118f7ace_4_k_cu_cd283236_692776thrust24THRUST_300001_SM_1000_NS6system6detail10sequential3seqE)
_ZN40_INTERNAL_118f7ace_4_k_cu_cd283236_692776thrust24THRUST_300001_SM_1000_NS6system6detail10sequential3seqE:
	.zero		1
.L_29:


//--------------------- .nv.constant0._ZN3cub18CUB_300001_SM_10006detail11EmptyKernelIvEEvv --------------------------
	.section	.nv.constant0._ZN3cub18CUB_300001_SM_10006detail11EmptyKernelIvEEvv,"a",@progbits
	.sectionflags	@""
	.align	4
.nv.constant0._ZN3cub18CUB_300001_SM_10006detail11EmptyKernelIvEEvv:
	.zero		896


//--------------------- SYMBOLS --------------------------

	.type		.nv.reservedSmem.offset0,@object
	.size		.nv.reservedSmem.offset0,0x4
